//
// Generated by NVIDIA NVVM Compiler
//
// Compiler Build ID: CL-36424714
// Cuda compilation tools, release 13.0, V13.0.88
// Based on NVVM 20.0.0
//

.version 9.0
.target sm_100
.address_size 64

	// .globl	_Z10prefix_sumPii

.visible .entry _Z10prefix_sumPii(
	.param .u64 .ptr .align 1 _Z10prefix_sumPii_param_0,
	.param .u32 _Z10prefix_sumPii_param_1
)
{
	.reg .pred 	%p<5>;
	.reg .b32 	%r<19>;
	.reg .b64 	%rd<7>;

	ld.param.u64 	%rd3, [_Z10prefix_sumPii_param_0];
	ld.param.u32 	%r6, [_Z10prefix_sumPii_param_1];
	cvta.to.global.u64 	%rd1, %rd3;
	mov.u32 	%r7, %ctaid.x;
	mov.u32 	%r8, %ntid.x;
	mov.u32 	%r9, %tid.x;
	mad.lo.s32 	%r1, %r7, %r8, %r9;
	setp.lt.s32 	%p1, %r6, 2;
	@%p1 bra 	$L__BB0_6;
	add.s32 	%r2, %r1, -1;
	mul.wide.u32 	%rd4, %r1, 4;
	add.s64 	%rd2, %rd1, %rd4;
	mov.b32 	%r18, 1;
$L__BB0_2:
	setp.lt.u32 	%p2, %r1, %r18;
	@%p2 bra 	$L__BB0_5;
	shl.b32 	%r11, %r18, 1;
	add.s32 	%r12, %r11, -1;
	and.b32  	%r4, %r12, %r1;
	setp.lt.s32 	%p3, %r4, %r18;
	@%p3 bra 	$L__BB0_5;
	add.s32 	%r13, %r2, %r18;
	sub.s32 	%r14, %r13, %r4;
	mul.wide.u32 	%rd5, %r14, 4;
	add.s64 	%rd6, %rd1, %rd5;
	ld.global.u32 	%r15, [%rd6];
	ld.global.u32 	%r16, [%rd2];
	add.s32 	%r17, %r16, %r15;
	st.global.u32 	[%rd2], %r17;
$L__BB0_5:
	shl.b32 	%r18, %r18, 1;
	setp.lt.s32 	%p4, %r18, %r6;
	@%p4 bra 	$L__BB0_2;
$L__BB0_6:
	ret;

}


// ===== COMPILED SASS (sm_100) =====

	.target	sm_100

	.elftype	@"ET_EXEC"


//--------------------- .note.nv.tkinfo           --------------------------
	.section	.note.nv.tkinfo,"",@"SHT_NOTE"
	.sectionflags	@"SHF_NOTE_NV_TKINFO"
	.tkinfo
        /*0018*/ 	.word	0x00000002
        /*0030*/ 	.string	""
        /*0030*/ 	.string	"ptxas"
        /*0030*/ 	.string	"Cuda compilation tools, release 13.0, V13.0.88"
        /*0030*/ 	.string	"Build cuda_13.0.r13.0/compiler.36424714_0"
        /*0030*/ 	.string	"-arch sm_100 -m 64 "



//--------------------- .note.nv.cuinfo           --------------------------
	.section	.note.nv.cuinfo,"",@"SHT_NOTE"
	.sectionflags	@"SHF_NOTE_NV_CUINFO"
        /*0018*/ 	.short	0x0002
        /*001a*/ 	.short	0x0064
        /*001c*/ 	.short	0x0082
	.zero		2


//--------------------- .nv.info                  --------------------------
	.section	.nv.info,"",@"SHT_CUDA_INFO"
	.align	4


	//----- nvinfo : EIATTR_REGCOUNT
	.align		4
        /*0000*/ 	.byte	0x04, 0x2f
        /*0002*/ 	.short	(.L_1 - .L_0)
	.align		4
.L_0:
        /*0004*/ 	.word	index@(_Z10prefix_sumPii)
        /*0008*/ 	.word	0x0000000e


	//----- nvinfo : EIATTR_FRAME_SIZE
	.align		4
.L_1:
        /*000c*/ 	.byte	0x04, 0x11
        /*000e*/ 	.short	(.L_3 - .L_2)
	.align		4
.L_2:
        /*0010*/ 	.word	index@(_Z10prefix_sumPii)
        /*0014*/ 	.word	0x00000000


	//----- nvinfo : EIATTR_MIN_STACK_SIZE
	.align		4
.L_3:
        /*0018*/ 	.byte	0x04, 0x12
        /*001a*/ 	.short	(.L_5 - .L_4)
	.align		4
.L_4:
        /*001c*/ 	.word	index@(_Z10prefix_sumPii)
        /*0020*/ 	.word	0x00000000
.L_5:


//--------------------- .nv.compat                --------------------------
	.section	.nv.compat,"",@"SHT_CUDA_COMPAT_INFO"
	.align	4
        /*0000*/ 	.byte	0x02, 0x09, 0x00, 0x00, 0x02, 0x02, 0x01, 0x00, 0x02, 0x05, 0x05, 0x00, 0x03, 0x07, 0x01, 0x01
        /*0010*/ 	.byte	0x02, 0x03, 0x00, 0x00, 0x02, 0x06, 0x01, 0x00, 0x04, 0x0b, 0x08, 0x00, 0x09, 0x00, 0x00, 0x00
        /*0020*/ 	.byte	0x00, 0x00, 0x00, 0x00


//--------------------- .nv.info._Z10prefix_sumPii --------------------------
	.section	.nv.info._Z10prefix_sumPii,"",@"SHT_CUDA_INFO"
	.sectionflags	@""
	.align	4


	//----- nvinfo : EIATTR_CUDA_API_VERSION
	.align		4
        /*0000*/ 	.byte	0x04, 0x37
        /*0002*/ 	.short	(.L_7 - .L_6)
.L_6:
        /*0004*/ 	.word	0x00000082


	//----- nvinfo : EIATTR_KPARAM_INFO
	.align		4
.L_7:
        /*0008*/ 	.byte	0x04, 0x17
        /*000a*/ 	.short	(.L_9 - .L_8)
.L_8:
        /*000c*/ 	.word	0x00000000
        /*0010*/ 	.short	0x0001
        /*0012*/ 	.short	0x0008
        /*0014*/ 	.byte	0x00, 0xf0, 0x11, 0x00


	//----- nvinfo : EIATTR_KPARAM_INFO
	.align		4
.L_9:
        /*0018*/ 	.byte	0x04, 0x17
        /*001a*/ 	.short	(.L_11 - .L_10)
.L_10:
        /*001c*/ 	.word	0x00000000
        /*0020*/ 	.short	0x0000
        /*0022*/ 	.short	0x0000
        /*0024*/ 	.byte	0x00, 0xf5, 0x21, 0x00


	//----- nvinfo : EIATTR_SPARSE_MMA_MASK
	.align		4
.L_11:
        /*0028*/ 	.byte	0x03, 0x50
        /*002a*/ 	.short	0x0000


	//----- nvinfo : EIATTR_MAXREG_COUNT
	.align		4
        /*002c*/ 	.byte	0x03, 0x1b
        /*002e*/ 	.short	0x00ff


	//----- nvinfo : EIATTR_MERCURY_ISA_VERSION
	.align		4
        /*0030*/ 	.byte	0x03, 0x5f
        /*0032*/ 	.short	0x0101


	//----- nvinfo : EIATTR_VRC_CTA_INIT_COUNT
	.align		4
        /*0034*/ 	.byte	0x02, 0x4a
	.zero		1
	.zero		1


	//----- nvinfo : EIATTR_EXIT_INSTR_OFFSETS
	.align		4
        /*0038*/ 	.byte	0x04, 0x1c
        /*003a*/ 	.short	(.L_13 - .L_12)


	//   ....[0]....
.L_12:
        /*003c*/ 	.word	0x00000060


	//   ....[1]....
        /*0040*/ 	.word	0x00000200


	//----- nvinfo : EIATTR_CRS_STACK_SIZE
	.align		4
.L_13:
        /*0044*/ 	.byte	0x04, 0x1e
        /*0046*/ 	.short	(.L_15 - .L_14)
.L_14:
        /*0048*/ 	.word	0x00000000


	//----- nvinfo : EIATTR_CBANK_PARAM_SIZE
	.align		4
.L_15:
        /*004c*/ 	.byte	0x03, 0x19
        /*004e*/ 	.short	0x000c


	//----- nvinfo : EIATTR_PARAM_CBANK
	.align		4
        /*0050*/ 	.byte	0x04, 0x0a
        /*0052*/ 	.short	(.L_17 - .L_16)
	.align		4
.L_16:
        /*0054*/ 	.word	index@(.nv.constant0._Z10prefix_sumPii)
        /*0058*/ 	.short	0x0380
        /*005a*/ 	.short	0x000c


	//----- nvinfo : EIATTR_SW_WAR
	.align		4
.L_17:
        /*005c*/ 	.byte	0x04, 0x36
        /*005e*/ 	.short	(.L_19 - .L_18)
.L_18:
        /*0060*/ 	.word	0x00000008
.L_19:


//--------------------- .nv.callgraph             --------------------------
	.section	.nv.callgraph,"",@"SHT_CUDA_CALLGRAPH"
	.align	4
	.sectionentsize	8
	.align		4
        /*0000*/ 	.word	0x00000000
	.align		4
        /*0004*/ 	.word	0xffffffff
	.align		4
        /*0008*/ 	.word	0x00000000
	.align		4
        /*000c*/ 	.word	0xfffffffe
	.align		4
        /*0010*/ 	.word	0x00000000
	.align		4
        /*0014*/ 	.word	0xfffffffd
	.align		4
        /*0018*/ 	.word	0x00000000
	.align		4
        /*001c*/ 	.word	0xfffffffc


//--------------------- .text._Z10prefix_sumPii   --------------------------
	.section	.text._Z10prefix_sumPii,"ax",@progbits
	.align	128
        .global         _Z10prefix_sumPii
        .type           _Z10prefix_sumPii,@function
        .size           _Z10prefix_sumPii,(.L_x_4 - _Z10prefix_sumPii)
        .other          _Z10prefix_sumPii,@"STO_CUDA_ENTRY STV_DEFAULT"
_Z10prefix_sumPii:
.text._Z10prefix_sumPii:
[----:B------:R-:W-:Y:S08]  /*0000*/  LDC R1, c[0x0][0x37c] ;  /* 0x0000df00ff017b82 */ /* 0x000ff00000000800 */
[----:B------:R-:W0:Y:S08]  /*0010*/  LDC R0, c[0x0][0x388] ;  /* 0x0000e200ff007b82 */ /* 0x000e300000000800 */
[----:B------:R-:W1:Y:S08]  /*0020*/  LDC R9, c[0x0][0x360] ;  /* 0x0000d800ff097b82 */ /* 0x000e700000000800 */
[----:B------:R-:W2:Y:S01]  /*0030*/  S2UR UR4, SR_CTAID.X ;  /* 0x00000000000479c3 */ /* 0x000ea20000002500 */
[----:B0-----:R-:W-:-:S02]  /*0040*/  ISETP.GE.AND P0, PT, R0, 0x2, PT ;  /* 0x000000020000780c */ /* 0x001fc40003f06270 */
[----:B------:R-:W0:Y:S11]  /*0050*/  S2R R0, SR_TID.X ;  /* 0x0000000000007919 */ /* 0x000e360000002100 */
[----:B-12---:R-:W-:Y:S05]  /*0060*/  @!P0 EXIT ;  /* 0x000000000000894d */ /* 0x006fea0003800000 */
[----:B------:R-:W1:Y:S01]  /*0070*/  LDC.64 R2, c[0x0][0x380] ;  /* 0x0000e000ff027b82 */ /* 0x000e620000000a00 */
[----:B0-----:R-:W-:Y:S01]  /*0080*/  IMAD R9, R9, UR4, R0 ;  /* 0x0000000409097c24 */ /* 0x001fe2000f8e0200 */
[----:B------:R-:W0:Y:S03]  /*0090*/  LDCU.64 UR6, c[0x0][0x358] ;  /* 0x00006b00ff0677ac */ /* 0x000e260008000a00 */
[C---:B------:R-:W-:Y:S01]  /*00a0*/  VIADD R0, R9.reuse, 0xffffffff ;  /* 0xffffffff09007836 */ /* 0x040fe20000000000 */
[----:B------:R-:W2:Y:S02]  /*00b0*/  LDCU UR8, c[0x0][0x388] ;  /* 0x00007100ff0877ac */ /* 0x000ea40008000800 */
[----:B------:R-:W3:Y:S01]  /*00c0*/  LDC.64 R6, c[0x0][0x380] ;  /* 0x0000e000ff067b82 */ /* 0x000ee20000000a00 */
[----:B------:R-:W-:Y:S01]  /*00d0*/  UMOV UR4, 0x1 ;  /* 0x0000000100047882 */ /* 0x000fe20000000000 */
[----:B012---:R-:W-:-:S07]  /*00e0*/  IMAD.WIDE.U32 R2, R9, 0x4, R2 ;  /* 0x0000000409027825 */ /* 0x007fce00078e0002 */
.L_x_2:
[----:B------:R-:W-:Y:S01]  /*00f0*/  ISETP.GE.U32.AND P0, PT, R9, UR4, PT ;  /* 0x0000000409007c0c */ /* 0x000fe2000bf06070 */
[----:B------:R-:W-:-:S12]  /*0100*/  BSSY.RECONVERGENT B0, `(.L_x_0) ;  /* 0x000000c000007945 */ /* 0x000fd80003800200 */
[----:B0-----:R-:W-:Y:S05]  /*0110*/  @!P0 BRA `(.L_x_1) ;  /* 0x0000000000288947 */ /* 0x001fea0003800000 */
[----:B------:R-:W-:-:S06]  /*0120*/  ULEA UR5, UR4, 0xffffffff, 0x1 ;  /* 0xffffffff04057891 */ /* 0x000fcc000f8e08ff */
[----:B------:R-:W-:-:S04]  /*0130*/  LOP3.LUT R5, R9, UR5, RZ, 0xc0, !PT ;  /* 0x0000000509057c12 */ /* 0x000fc8000f8ec0ff */
[----:B------:R-:W-:-:S13]  /*0140*/  ISETP.GE.AND P0, PT, R5, UR4, PT ;  /* 0x0000000405007c0c */ /* 0x000fda000bf06270 */
[----:B------:R-:W-:Y:S05]  /*0150*/  @!P0 BRA `(.L_x_1) ;  /* 0x0000000000188947 */ /* 0x000fea0003800000 */
[----:B------:R-:W-:Y:S01]  /*0160*/  IADD3 R5, PT, PT, -R5, UR4, R0 ;  /* 0x0000000405057c10 */ /* 0x000fe2000fffe100 */
[----:B------:R-:W2:Y:S04]  /*0170*/  LDG.E R11, desc[UR6][R2.64] ;  /* 0x00000006020b7981 */ /* 0x000ea8000c1e1900 */
[----:B---3--:R-:W-:-:S06]  /*0180*/  IMAD.WIDE.U32 R4, R5, 0x4, R6 ;  /* 0x0000000405047825 */ /* 0x008fcc00078e0006 */
[----:B------:R-:W2:Y:S02]  /*0190*/  LDG.E R4, desc[UR6][R4.64] ;  /* 0x0000000604047981 */ /* 0x000ea4000c1e1900 */
[----:B--2---:R-:W-:-:S05]  /*01a0*/  IMAD.IADD R11, R4, 0x1, R11 ;  /* 0x00000001040b7824 */ /* 0x004fca00078e020b */
[----:B------:R0:W-:Y:S02]  /*01b0*/  STG.E desc[UR6][R2.64], R11 ;  /* 0x0000000b02007986 */ /* 0x0001e4000c101906 */
.L_x_1:
[----:B------:R-:W-:Y:S05]  /*01c0*/  BSYNC.RECONVERGENT B0 ;  /* 0x0000000000007941 */ /* 0x000fea0003800200 */
.L_x_0:
[----:B------:R-:W-:-:S04]  /*01d0*/  USHF.L.U32 UR4, UR4, 0x1, URZ ;  /* 0x0000000104047899 */ /* 0x000fc800080006ff */
[----:B------:R-:W-:-:S09]  /*01e0*/  UISETP.GE.AND UP0, UPT, UR4, UR8, UPT ;  /* 0x000000080400728c */ /* 0x000fd2000bf06270 */
[----:B------:R-:W-:Y:S05]  /*01f0*/  BRA.U !UP0, `(.L_x_2) ;  /* 0xfffffffd08bc7547 */ /* 0x000fea000b83ffff */
[----:B------:R-:W-:Y:S05]  /*0200*/  EXIT ;  /* 0x000000000000794d */ /* 0x000fea0003800000 */
.L_x_3:
[----:B------:R-:W-:-:S00]  /*0210*/  BRA `(.L_x_3) ;  /* 0xfffffffc00fc7947 */ /* 0x000fc0000383ffff */
[----:B------:R-:W-:-:S00]  /*0220*/  NOP ;  /* 0x0000000000007918 */ /* 0x000fc00000000000 */
        /* <DEDUP_REMOVED lines=13> */
.L_x_4:


//--------------------- .nv.shared.reserved.0     --------------------------
	.section	.nv.shared.reserved.0,"aw",@nobits
	.weak		__nv_reservedSMEM_offset_0_alias
	.size		__nv_reservedSMEM_offset_0_alias, 0, 64
	.other		__nv_reservedSMEM_offset_0_alias,@"STO_CUDA_RESERVED_SHARED STV_DEFAULT"
__nv_reservedSMEM_offset_0_alias:
	.zero		0
	.zero		64


//--------------------- .nv.constant0._Z10prefix_sumPii --------------------------
	.section	.nv.constant0._Z10prefix_sumPii,"a",@progbits
	.sectionflags	@""
	.align	4
.nv.constant0._Z10prefix_sumPii:
	.zero		908


//--------------------- SYMBOLS --------------------------

	.type		.nv.reservedSmem.offset0,@object
	.size		.nv.reservedSmem.offset0,0x4
